//
// Generated by NVIDIA NVVM Compiler
//
// Compiler Build ID: CL-36424714
// Cuda compilation tools, release 13.0, V13.0.88
// Based on NVVM 20.0.0
//

.version 9.0
.target sm_100
.address_size 64

	// .globl	_Z9vectorAddPfS_S_i
.global .align 4 .b8 __cudart_i2opi_f[24] = {65, 144, 67, 60, 153, 149, 98, 219, 192, 221, 52, 245, 209, 87, 39, 252, 41, 21, 68, 78, 110, 131, 249, 162};

.visible .entry _Z9vectorAddPfS_S_i(
	.param .u64 .ptr .align 1 _Z9vectorAddPfS_S_i_param_0,
	.param .u64 .ptr .align 1 _Z9vectorAddPfS_S_i_param_1,
	.param .u64 .ptr .align 1 _Z9vectorAddPfS_S_i_param_2,
	.param .u32 _Z9vectorAddPfS_S_i_param_3
)
{
	.reg .pred 	%p<2>;
	.reg .b32 	%r<6>;
	.reg .b32 	%f<4>;
	.reg .b64 	%rd<11>;

	ld.param.u64 	%rd1, [_Z9vectorAddPfS_S_i_param_0];
	ld.param.u64 	%rd2, [_Z9vectorAddPfS_S_i_param_1];
	ld.param.u64 	%rd3, [_Z9vectorAddPfS_S_i_param_2];
	ld.param.u32 	%r2, [_Z9vectorAddPfS_S_i_param_3];
	mov.u32 	%r3, %ctaid.x;
	mov.u32 	%r4, %ntid.x;
	mov.u32 	%r5, %tid.x;
	mad.lo.s32 	%r1, %r3, %r4, %r5;
	setp.ge.s32 	%p1, %r1, %r2;
	@%p1 bra 	$L__BB0_2;
	cvta.to.global.u64 	%rd4, %rd1;
	cvta.to.global.u64 	%rd5, %rd2;
	cvta.to.global.u64 	%rd6, %rd3;
	mul.wide.s32 	%rd7, %r1, 4;
	add.s64 	%rd8, %rd4, %rd7;
	ld.global.f32 	%f1, [%rd8];
	add.s64 	%rd9, %rd5, %rd7;
	ld.global.f32 	%f2, [%rd9];
	add.f32 	%f3, %f1, %f2;
	add.s64 	%rd10, %rd6, %rd7;
	st.global.f32 	[%rd10], %f3;
$L__BB0_2:
	ret;

}
	// .globl	_Z12vectorSquarePfi
.visible .entry _Z12vectorSquarePfi(
	.param .u64 .ptr .align 1 _Z12vectorSquarePfi_param_0,
	.param .u32 _Z12vectorSquarePfi_param_1
)
{
	.reg .pred 	%p<2>;
	.reg .b32 	%r<6>;
	.reg .b32 	%f<3>;
	.reg .b64 	%rd<5>;

	ld.param.u64 	%rd1, [_Z12vectorSquarePfi_param_0];
	ld.param.u32 	%r2, [_Z12vectorSquarePfi_param_1];
	mov.u32 	%r3, %ctaid.x;
	mov.u32 	%r4, %ntid.x;
	mov.u32 	%r5, %tid.x;
	mad.lo.s32 	%r1, %r3, %r4, %r5;
	setp.ge.s32 	%p1, %r1, %r2;
	@%p1 bra 	$L__BB1_2;
	cvta.to.global.u64 	%rd2, %rd1;
	mul.wide.s32 	%rd3, %r1, 4;
	add.s64 	%rd4, %rd2, %rd3;
	ld.global.f32 	%f1, [%rd4];
	mul.f32 	%f2, %f1, %f1;
	st.global.f32 	[%rd4], %f2;
$L__BB1_2:
	ret;

}
	// .globl	_Z10vectorInitPfi
.visible .entry _Z10vectorInitPfi(
	.param .u64 .ptr .align 1 _Z10vectorInitPfi_param_0,
	.param .u32 _Z10vectorInitPfi_param_1
)
{
	.reg .pred 	%p<2>;
	.reg .b32 	%r<6>;
	.reg .b32 	%f<2>;
	.reg .b64 	%rd<5>;

	ld.param.u64 	%rd1, [_Z10vectorInitPfi_param_0];
	ld.param.u32 	%r2, [_Z10vectorInitPfi_param_1];
	mov.u32 	%r3, %ctaid.x;
	mov.u32 	%r4, %ntid.x;
	mov.u32 	%r5, %tid.x;
	mad.lo.s32 	%r1, %r3, %r4, %r5;
	setp.ge.s32 	%p1, %r1, %r2;
	@%p1 bra 	$L__BB2_2;
	cvta.to.global.u64 	%rd2, %rd1;
	cvt.rn.f32.s32 	%f1, %r1;
	mul.wide.s32 	%rd3, %r1, 4;
	add.s64 	%rd4, %rd2, %rd3;
	st.global.f32 	[%rd4], %f1;
$L__BB2_2:
	ret;

}
	// .globl	_Z22computeIntensiveKernelPfi
.visible .entry _Z22computeIntensiveKernelPfi(
	.param .u64 .ptr .align 1 _Z22computeIntensiveKernelPfi_param_0,
	.param .u32 _Z22computeIntensiveKernelPfi_param_1
)
{
	.local .align 4 .b8 	__local_depot3[28];
	.reg .b64 	%SP;
	.reg .b64 	%SPL;
	.reg .pred 	%p<11>;
	.reg .b32 	%r<49>;
	.reg .b32 	%f<31>;
	.reg .b64 	%rd<25>;
	.reg .b64 	%fd<3>;

	mov.u64 	%SPL, __local_depot3;
	ld.param.u64 	%rd10, [_Z22computeIntensiveKernelPfi_param_0];
	ld.param.u32 	%r18, [_Z22computeIntensiveKernelPfi_param_1];
	add.u64 	%rd1, %SPL, 0;
	mov.u32 	%r19, %ctaid.x;
	mov.u32 	%r20, %ntid.x;
	mov.u32 	%r21, %tid.x;
	mad.lo.s32 	%r1, %r19, %r20, %r21;
	setp.ge.s32 	%p1, %r1, %r18;
	@%p1 bra 	$L__BB3_12;
	cvta.to.global.u64 	%rd12, %rd10;
	mul.wide.s32 	%rd13, %r1, 4;
	add.s64 	%rd2, %rd12, %rd13;
	ld.global.f32 	%f29, [%rd2];
	mov.b32 	%r44, 0;
	mov.u64 	%rd14, __cudart_i2opi_f;
$L__BB3_2:
	mul.f32 	%f9, %f29, 0f3F22F983;
	cvt.rni.s32.f32 	%r48, %f9;
	cvt.rn.f32.s32 	%f10, %r48;
	fma.rn.f32 	%f11, %f10, 0fBFC90FDA, %f29;
	fma.rn.f32 	%f12, %f10, 0fB3A22168, %f11;
	fma.rn.f32 	%f30, %f10, 0fA7C234C5, %f12;
	abs.f32 	%f4, %f29;
	setp.ltu.f32 	%p2, %f4, 0f47CE4780;
	@%p2 bra 	$L__BB3_10;
	setp.neu.f32 	%p3, %f4, 0f7F800000;
	@%p3 bra 	$L__BB3_5;
	mov.f32 	%f15, 0f00000000;
	mul.rn.f32 	%f30, %f29, %f15;
	mov.b32 	%r48, 0;
	bra.uni 	$L__BB3_10;
$L__BB3_5:
	mov.b32 	%r4, %f29;
	shl.b32 	%r24, %r4, 8;
	or.b32  	%r5, %r24, -2147483648;
	mov.b64 	%rd24, 0;
	mov.b32 	%r45, 0;
	mov.u64 	%rd22, %rd14;
	mov.u64 	%rd23, %rd1;
$L__BB3_6:
	.pragma "nounroll";
	ld.global.nc.u32 	%r25, [%rd22];
	mad.wide.u32 	%rd16, %r25, %r5, %rd24;
	shr.u64 	%rd24, %rd16, 32;
	st.local.u32 	[%rd23], %rd16;
	add.s32 	%r45, %r45, 1;
	add.s64 	%rd23, %rd23, 4;
	add.s64 	%rd22, %rd22, 4;
	setp.ne.s32 	%p4, %r45, 6;
	@%p4 bra 	$L__BB3_6;
	shr.u32 	%r26, %r4, 23;
	st.local.u32 	[%rd1+24], %rd24;
	and.b32  	%r8, %r26, 31;
	and.b32  	%r27, %r26, 224;
	add.s32 	%r28, %r27, -128;
	shr.u32 	%r29, %r28, 5;
	mul.wide.u32 	%rd17, %r29, 4;
	sub.s64 	%rd9, %rd1, %rd17;
	ld.local.u32 	%r46, [%rd9+24];
	ld.local.u32 	%r47, [%rd9+20];
	setp.eq.s32 	%p5, %r8, 0;
	@%p5 bra 	$L__BB3_9;
	shf.l.wrap.b32 	%r46, %r47, %r46, %r8;
	ld.local.u32 	%r30, [%rd9+16];
	shf.l.wrap.b32 	%r47, %r30, %r47, %r8;
$L__BB3_9:
	shr.u32 	%r31, %r46, 30;
	shf.l.wrap.b32 	%r32, %r47, %r46, 2;
	shl.b32 	%r33, %r47, 2;
	shr.u32 	%r34, %r32, 31;
	add.s32 	%r35, %r34, %r31;
	neg.s32 	%r36, %r35;
	setp.lt.s32 	%p6, %r4, 0;
	selp.b32 	%r48, %r36, %r35, %p6;
	xor.b32  	%r37, %r32, %r4;
	shr.s32 	%r38, %r32, 31;
	xor.b32  	%r39, %r38, %r32;
	xor.b32  	%r40, %r38, %r33;
	cvt.u64.u32 	%rd18, %r39;
	shl.b64 	%rd19, %rd18, 32;
	cvt.u64.u32 	%rd20, %r40;
	or.b64  	%rd21, %rd19, %rd20;
	cvt.rn.f64.s64 	%fd1, %rd21;
	mul.f64 	%fd2, %fd1, 0d3BF921FB54442D19;
	cvt.rn.f32.f64 	%f13, %fd2;
	neg.f32 	%f14, %f13;
	setp.lt.s32 	%p7, %r37, 0;
	selp.f32 	%f30, %f14, %f13, %p7;
$L__BB3_10:
	mul.rn.f32 	%f16, %f30, %f30;
	and.b32  	%r42, %r48, 1;
	setp.eq.b32 	%p8, %r42, 1;
	selp.f32 	%f17, 0f3F800000, %f30, %p8;
	fma.rn.f32 	%f18, %f16, %f17, 0f00000000;
	fma.rn.f32 	%f19, %f16, 0f37CBAC00, 0fBAB607ED;
	selp.f32 	%f20, %f19, 0fB94D4153, %p8;
	selp.f32 	%f21, 0f3D2AAABB, 0f3C0885E4, %p8;
	fma.rn.f32 	%f22, %f20, %f16, %f21;
	selp.f32 	%f23, 0fBEFFFFFF, 0fBE2AAAA8, %p8;
	fma.rn.f32 	%f24, %f22, %f16, %f23;
	fma.rn.f32 	%f25, %f24, %f18, %f17;
	and.b32  	%r43, %r48, 2;
	setp.eq.s32 	%p9, %r43, 0;
	mov.f32 	%f26, 0f00000000;
	sub.f32 	%f27, %f26, %f25;
	selp.f32 	%f28, %f25, %f27, %p9;
	fma.rn.f32 	%f29, %f29, 0f3F8147AE, %f28;
	add.s32 	%r44, %r44, 1;
	setp.ne.s32 	%p10, %r44, 100;
	@%p10 bra 	$L__BB3_2;
	st.global.f32 	[%rd2], %f29;
$L__BB3_12:
	ret;

}
	// .globl	_Z16gridStrideKernelPfi
.visible .entry _Z16gridStrideKernelPfi(
	.param .u64 .ptr .align 1 _Z16gridStrideKernelPfi_param_0,
	.param .u32 _Z16gridStrideKernelPfi_param_1
)
{
	.reg .pred 	%p<7>;
	.reg .b32 	%r<31>;
	.reg .b32 	%f<11>;
	.reg .b64 	%rd<11>;

	ld.param.u64 	%rd2, [_Z16gridStrideKernelPfi_param_0];
	ld.param.u32 	%r12, [_Z16gridStrideKernelPfi_param_1];
	cvta.to.global.u64 	%rd1, %rd2;
	mov.u32 	%r13, %ctaid.x;
	mov.u32 	%r14, %ntid.x;
	mov.u32 	%r15, %tid.x;
	mad.lo.s32 	%r29, %r13, %r14, %r15;
	mov.u32 	%r16, %nctaid.x;
	mul.lo.s32 	%r2, %r14, %r16;
	setp.ge.s32 	%p1, %r29, %r12;
	@%p1 bra 	$L__BB4_7;
	add.s32 	%r17, %r29, %r2;
	max.s32 	%r18, %r12, %r17;
	setp.lt.s32 	%p2, %r17, %r12;
	selp.u32 	%r19, 1, 0, %p2;
	add.s32 	%r20, %r17, %r19;
	sub.s32 	%r21, %r18, %r20;
	div.u32 	%r22, %r21, %r2;
	add.s32 	%r3, %r22, %r19;
	and.b32  	%r23, %r3, 3;
	setp.eq.s32 	%p3, %r23, 3;
	@%p3 bra 	$L__BB4_4;
	add.s32 	%r24, %r3, 1;
	and.b32  	%r25, %r24, 3;
	neg.s32 	%r27, %r25;
$L__BB4_3:
	.pragma "nounroll";
	mul.wide.s32 	%rd3, %r29, 4;
	add.s64 	%rd4, %rd1, %rd3;
	ld.global.f32 	%f1, [%rd4];
	fma.rn.f32 	%f2, %f1, 0f40000000, 0f3F800000;
	st.global.f32 	[%rd4], %f2;
	add.s32 	%r29, %r29, %r2;
	add.s32 	%r27, %r27, 1;
	setp.ne.s32 	%p4, %r27, 0;
	@%p4 bra 	$L__BB4_3;
$L__BB4_4:
	setp.lt.u32 	%p5, %r3, 3;
	@%p5 bra 	$L__BB4_7;
	mul.wide.s32 	%rd7, %r2, 4;
	shl.b32 	%r26, %r2, 2;
$L__BB4_6:
	mul.wide.s32 	%rd5, %r29, 4;
	add.s64 	%rd6, %rd1, %rd5;
	ld.global.f32 	%f3, [%rd6];
	fma.rn.f32 	%f4, %f3, 0f40000000, 0f3F800000;
	st.global.f32 	[%rd6], %f4;
	add.s64 	%rd8, %rd6, %rd7;
	ld.global.f32 	%f5, [%rd8];
	fma.rn.f32 	%f6, %f5, 0f40000000, 0f3F800000;
	st.global.f32 	[%rd8], %f6;
	add.s64 	%rd9, %rd8, %rd7;
	ld.global.f32 	%f7, [%rd9];
	fma.rn.f32 	%f8, %f7, 0f40000000, 0f3F800000;
	st.global.f32 	[%rd9], %f8;
	add.s64 	%rd10, %rd9, %rd7;
	ld.global.f32 	%f9, [%rd10];
	fma.rn.f32 	%f10, %f9, 0f40000000, 0f3F800000;
	st.global.f32 	[%rd10], %f10;
	add.s32 	%r29, %r26, %r29;
	setp.lt.s32 	%p6, %r29, %r12;
	@%p6 bra 	$L__BB4_6;
$L__BB4_7:
	ret;

}


// ===== COMPILED SASS (sm_100) =====

	.target	sm_100

	.elftype	@"ET_EXEC"


//--------------------- .note.nv.tkinfo           --------------------------
	.section	.note.nv.tkinfo,"",@"SHT_NOTE"
	.sectionflags	@"SHF_NOTE_NV_TKINFO"
	.tkinfo
        /*0018*/ 	.word	0x00000002
        /*0030*/ 	.string	""
        /*0030*/ 	.string	"ptxas"
        /*0030*/ 	.string	"Cuda compilation tools, release 13.0, V13.0.88"
        /*0030*/ 	.string	"Build cuda_13.0.r13.0/compiler.36424714_0"
        /*0030*/ 	.string	"-arch sm_100 -m 64 "



//--------------------- .note.nv.cuinfo           --------------------------
	.section	.note.nv.cuinfo,"",@"SHT_NOTE"
	.sectionflags	@"SHF_NOTE_NV_CUINFO"
        /*0018*/ 	.short	0x0002
        /*001a*/ 	.short	0x0064
        /*001c*/ 	.short	0x0082
	.zero		2


//--------------------- .nv.info                  --------------------------
	.section	.nv.info,"",@"SHT_CUDA_INFO"
	.align	4


	//----- nvinfo : EIATTR_REGCOUNT
	.align		4
        /*0000*/ 	.byte	0x04, 0x2f
        /*0002*/ 	.short	(.L_2 - .L_1)
	.align		4
.L_1:
        /*0004*/ 	.word	index@(_Z9vectorAddPfS_S_i)
        /*0008*/ 	.word	0x0000000c


	//----- nvinfo : EIATTR_FRAME_SIZE
	.align		4
.L_2:
        /*000c*/ 	.byte	0x04, 0x11
        /*000e*/ 	.short	(.L_4 - .L_3)
	.align		4
.L_3:
        /*0010*/ 	.word	index@(_Z9vectorAddPfS_S_i)
        /*0014*/ 	.word	0x00000000


	//----- nvinfo : EIATTR_REGCOUNT
	.align		4
.L_4:
        /*0018*/ 	.byte	0x04, 0x2f
        /*001a*/ 	.short	(.L_6 - .L_5)
	.align		4
.L_5:
        /*001c*/ 	.word	index@(_Z12vectorSquarePfi)
        /*0020*/ 	.word	0x00000008


	//----- nvinfo : EIATTR_FRAME_SIZE
	.align		4
.L_6:
        /*0024*/ 	.byte	0x04, 0x11
        /*0026*/ 	.short	(.L_8 - .L_7)
	.align		4
.L_7:
        /*0028*/ 	.word	index@(_Z12vectorSquarePfi)
        /*002c*/ 	.word	0x00000000


	//----- nvinfo : EIATTR_REGCOUNT
	.align		4
.L_8:
        /*0030*/ 	.byte	0x04, 0x2f
        /*0032*/ 	.short	(.L_10 - .L_9)
	.align		4
.L_9:
        /*0034*/ 	.word	index@(_Z10vectorInitPfi)
        /*0038*/ 	.word	0x0000000a


	//----- nvinfo : EIATTR_FRAME_SIZE
	.align		4
.L_10:
        /*003c*/ 	.byte	0x04, 0x11
        /*003e*/ 	.short	(.L_12 - .L_11)
	.align		4
.L_11:
        /*0040*/ 	.word	index@(_Z10vectorInitPfi)
        /*0044*/ 	.word	0x00000000


	//----- nvinfo : EIATTR_REGCOUNT
	.align		4
.L_12:
        /*0048*/ 	.byte	0x04, 0x2f
        /*004a*/ 	.short	(.L_14 - .L_13)
	.align		4
.L_13:
        /*004c*/ 	.word	index@(_Z22computeIntensiveKernelPfi)
        /*0050*/ 	.word	0x00000013


	//----- nvinfo : EIATTR_FRAME_SIZE
	.align		4
.L_14:
        /*0054*/ 	.byte	0x04, 0x11
        /*0056*/ 	.short	(.L_16 - .L_15)
	.align		4
.L_15:
        /*0058*/ 	.word	index@(_Z22computeIntensiveKernelPfi)
        /*005c*/ 	.word	0x00000000


	//----- nvinfo : EIATTR_REGCOUNT
	.align		4
.L_16:
        /*0060*/ 	.byte	0x04, 0x2f
        /*0062*/ 	.short	(.L_18 - .L_17)
	.align		4
.L_17:
        /*0064*/ 	.word	index@(_Z16gridStrideKernelPfi)
        /*0068*/ 	.word	0x00000018


	//----- nvinfo : EIATTR_FRAME_SIZE
	.align		4
.L_18:
        /*006c*/ 	.byte	0x04, 0x11
        /*006e*/ 	.short	(.L_20 - .L_19)
	.align		4
.L_19:
        /*0070*/ 	.word	index@(_Z16gridStrideKernelPfi)
        /*0074*/ 	.word	0x00000000


	//----- nvinfo : EIATTR_MIN_STACK_SIZE
	.align		4
.L_20:
        /*0078*/ 	.byte	0x04, 0x12
        /*007a*/ 	.short	(.L_22 - .L_21)
	.align		4
.L_21:
        /*007c*/ 	.word	index@(_Z16gridStrideKernelPfi)
        /*0080*/ 	.word	0x00000000


	//----- nvinfo : EIATTR_MIN_STACK_SIZE
	.align		4
.L_22:
        /*0084*/ 	.byte	0x04, 0x12
        /*0086*/ 	.short	(.L_24 - .L_23)
	.align		4
.L_23:
        /*0088*/ 	.word	index@(_Z22computeIntensiveKernelPfi)
        /*008c*/ 	.word	0x00000000


	//----- nvinfo : EIATTR_MIN_STACK_SIZE
	.align		4
.L_24:
        /*0090*/ 	.byte	0x04, 0x12
        /*0092*/ 	.short	(.L_26 - .L_25)
	.align		4
.L_25:
        /*0094*/ 	.word	index@(_Z10vectorInitPfi)
        /*0098*/ 	.word	0x00000000


	//----- nvinfo : EIATTR_MIN_STACK_SIZE
	.align		4
.L_26:
        /*009c*/ 	.byte	0x04, 0x12
        /*009e*/ 	.short	(.L_28 - .L_27)
	.align		4
.L_27:
        /*00a0*/ 	.word	index@(_Z12vectorSquarePfi)
        /*00a4*/ 	.word	0x00000000


	//----- nvinfo : EIATTR_MIN_STACK_SIZE
	.align		4
.L_28:
        /*00a8*/ 	.byte	0x04, 0x12
        /*00aa*/ 	.short	(.L_30 - .L_29)
	.align		4
.L_29:
        /*00ac*/ 	.word	index@(_Z9vectorAddPfS_S_i)
        /*00b0*/ 	.word	0x00000000
.L_30:


//--------------------- .nv.compat                --------------------------
	.section	.nv.compat,"",@"SHT_CUDA_COMPAT_INFO"
	.align	4
        /*0000*/ 	.byte	0x02, 0x09, 0x00, 0x00, 0x02, 0x02, 0x01, 0x00, 0x02, 0x05, 0x05, 0x00, 0x03, 0x07, 0x01, 0x01
        /*0010*/ 	.byte	0x02, 0x03, 0x00, 0x00, 0x02, 0x06, 0x01, 0x00, 0x04, 0x0b, 0x08, 0x00, 0x01, 0x00, 0x00, 0x00
        /*0020*/ 	.byte	0x00, 0x00, 0x00, 0x00


//--------------------- .nv.info._Z16gridStrideKernelPfi --------------------------
	.section	.nv.info._Z16gridStrideKernelPfi,"",@"SHT_CUDA_INFO"
	.sectionflags	@""
	.align	4


	//----- nvinfo : EIATTR_CUDA_API_VERSION
	.align		4
        /*0000*/ 	.byte	0x04, 0x37
        /*0002*/ 	.short	(.L_32 - .L_31)
.L_31:
        /*0004*/ 	.word	0x00000082


	//----- nvinfo : EIATTR_KPARAM_INFO
	.align		4
.L_32:
        /*0008*/ 	.byte	0x04, 0x17
        /*000a*/ 	.short	(.L_34 - .L_33)
.L_33:
        /*000c*/ 	.word	0x00000000
        /*0010*/ 	.short	0x0001
        /*0012*/ 	.short	0x0008
        /*0014*/ 	.byte	0x00, 0xf0, 0x11, 0x00


	//----- nvinfo : EIATTR_KPARAM_INFO
	.align		4
.L_34:
        /*0018*/ 	.byte	0x04, 0x17
        /*001a*/ 	.short	(.L_36 - .L_35)
.L_35:
        /*001c*/ 	.word	0x00000000
        /*0020*/ 	.short	0x0000
        /*0022*/ 	.short	0x0000
        /*0024*/ 	.byte	0x00, 0xf5, 0x21, 0x00


	//----- nvinfo : EIATTR_SPARSE_MMA_MASK
	.align		4
.L_36:
        /*0028*/ 	.byte	0x03, 0x50
        /*002a*/ 	.short	0x0000


	//----- nvinfo : EIATTR_MAXREG_COUNT
	.align		4
        /*002c*/ 	.byte	0x03, 0x1b
        /*002e*/ 	.short	0x00ff


	//----- nvinfo : EIATTR_MERCURY_ISA_VERSION
	.align		4
        /*0030*/ 	.byte	0x03, 0x5f
        /*0032*/ 	.short	0x0101


	//----- nvinfo : EIATTR_VRC_CTA_INIT_COUNT
	.align		4
        /*0034*/ 	.byte	0x02, 0x4a
	.zero		1
	.zero		1


	//----- nvinfo : EIATTR_EXIT_INSTR_OFFSETS
	.align		4
        /*0038*/ 	.byte	0x04, 0x1c
        /*003a*/ 	.short	(.L_38 - .L_37)


	//   ....[0]....
.L_37:
        /*003c*/ 	.word	0x00000090


	//   ....[1]....
        /*0040*/ 	.word	0x00000370


	//   ....[2]....
        /*0044*/ 	.word	0x000004c0


	//----- nvinfo : EIATTR_CRS_STACK_SIZE
	.align		4
.L_38:
        /*0048*/ 	.byte	0x04, 0x1e
        /*004a*/ 	.short	(.L_40 - .L_39)
.L_39:
        /*004c*/ 	.word	0x00000000


	//----- nvinfo : EIATTR_CBANK_PARAM_SIZE
	.align		4
.L_40:
        /*0050*/ 	.byte	0x03, 0x19
        /*0052*/ 	.short	0x000c


	//----- nvinfo : EIATTR_PARAM_CBANK
	.align		4
        /*0054*/ 	.byte	0x04, 0x0a
        /*0056*/ 	.short	(.L_42 - .L_41)
	.align		4
.L_41:
        /*0058*/ 	.word	index@(.nv.constant0._Z16gridStrideKernelPfi)
        /*005c*/ 	.short	0x0380
        /*005e*/ 	.short	0x000c


	//----- nvinfo : EIATTR_SW_WAR
	.align		4
.L_42:
        /*0060*/ 	.byte	0x04, 0x36
        /*0062*/ 	.short	(.L_44 - .L_43)
.L_43:
        /*0064*/ 	.word	0x00000008
.L_44:


//--------------------- .nv.info._Z22computeIntensiveKernelPfi --------------------------
	.section	.nv.info._Z22computeIntensiveKernelPfi,"",@"SHT_CUDA_INFO"
	.sectionflags	@""
	.align	4


	//----- nvinfo : EIATTR_CUDA_API_VERSION
	.align		4
        /*0000*/ 	.byte	0x04, 0x37
        /*0002*/ 	.short	(.L_46 - .L_45)
.L_45:
        /*0004*/ 	.word	0x00000082


	//----- nvinfo : EIATTR_KPARAM_INFO
	.align		4
.L_46:
        /*0008*/ 	.byte	0x04, 0x17
        /*000a*/ 	.short	(.L_48 - .L_47)
.L_47:
        /*000c*/ 	.word	0x00000000
        /*0010*/ 	.short	0x0001
        /*0012*/ 	.short	0x0008
        /*0014*/ 	.byte	0x00, 0xf0, 0x11, 0x00


	//----- nvinfo : EIATTR_KPARAM_INFO
	.align		4
.L_48:
        /*0018*/ 	.byte	0x04, 0x17
        /*001a*/ 	.short	(.L_50 - .L_49)
.L_49:
        /*001c*/ 	.word	0x00000000
        /*0020*/ 	.short	0x0000
        /*0022*/ 	.short	0x0000
        /*0024*/ 	.byte	0x00, 0xf5, 0x21, 0x00


	//----- nvinfo : EIATTR_SPARSE_MMA_MASK
	.align		4
.L_50:
        /*0028*/ 	.byte	0x03, 0x50
        /*002a*/ 	.short	0x0000


	//----- nvinfo : EIATTR_MAXREG_COUNT
	.align		4
        /*002c*/ 	.byte	0x03, 0x1b
        /*002e*/ 	.short	0x00ff


	//----- nvinfo : EIATTR_MERCURY_ISA_VERSION
	.align		4
        /*0030*/ 	.byte	0x03, 0x5f
        /*0032*/ 	.short	0x0101


	//----- nvinfo : EIATTR_VRC_CTA_INIT_COUNT
	.align		4
        /*0034*/ 	.byte	0x02, 0x4a
	.zero		1
	.zero		1


	//----- nvinfo : EIATTR_EXIT_INSTR_OFFSETS
	.align		4
        /*0038*/ 	.byte	0x04, 0x1c
        /*003a*/ 	.short	(.L_52 - .L_51)


	//   ....[0]....
.L_51:
        /*003c*/ 	.word	0x00000070


	//   ....[1]....
        /*0040*/ 	.word	0x000008d0


	//----- nvinfo : EIATTR_CRS_STACK_SIZE
	.align		4
.L_52:
        /*0044*/ 	.byte	0x04, 0x1e
        /*0046*/ 	.short	(.L_54 - .L_53)
.L_53:
        /*0048*/ 	.word	0x00000000


	//----- nvinfo : EIATTR_CBANK_PARAM_SIZE
	.align		4
.L_54:
        /*004c*/ 	.byte	0x03, 0x19
        /*004e*/ 	.short	0x000c


	//----- nvinfo : EIATTR_PARAM_CBANK
	.align		4
        /*0050*/ 	.byte	0x04, 0x0a
        /*0052*/ 	.short	(.L_56 - .L_55)
	.align		4
.L_55:
        /*0054*/ 	.word	index@(.nv.constant0._Z22computeIntensiveKernelPfi)
        /*0058*/ 	.short	0x0380
        /*005a*/ 	.short	0x000c


	//----- nvinfo : EIATTR_SW_WAR
	.align		4
.L_56:
        /*005c*/ 	.byte	0x04, 0x36
        /*005e*/ 	.short	(.L_58 - .L_57)
.L_57:
        /*0060*/ 	.word	0x00000008
.L_58:


//--------------------- .nv.info._Z10vectorInitPfi --------------------------
	.section	.nv.info._Z10vectorInitPfi,"",@"SHT_CUDA_INFO"
	.sectionflags	@""
	.align	4


	//----- nvinfo : EIATTR_CUDA_API_VERSION
	.align		4
        /*0000*/ 	.byte	0x04, 0x37
        /*0002*/ 	.short	(.L_60 - .L_59)
.L_59:
        /*0004*/ 	.word	0x00000082


	//----- nvinfo : EIATTR_KPARAM_INFO
	.align		4
.L_60:
        /*0008*/ 	.byte	0x04, 0x17
        /*000a*/ 	.short	(.L_62 - .L_61)
.L_61:
        /*000c*/ 	.word	0x00000000
        /*0010*/ 	.short	0x0001
        /*0012*/ 	.short	0x0008
        /*0014*/ 	.byte	0x00, 0xf0, 0x11, 0x00


	//----- nvinfo : EIATTR_KPARAM_INFO
	.align		4
.L_62:
        /*0018*/ 	.byte	0x04, 0x17
        /*001a*/ 	.short	(.L_64 - .L_63)
.L_63:
        /*001c*/ 	.word	0x00000000
        /*0020*/ 	.short	0x0000
        /*0022*/ 	.short	0x0000
        /*0024*/ 	.byte	0x00, 0xf5, 0x21, 0x00


	//----- nvinfo : EIATTR_SPARSE_MMA_MASK
	.align		4
.L_64:
        /*0028*/ 	.byte	0x03, 0x50
        /*002a*/ 	.short	0x0000


	//----- nvinfo : EIATTR_MAXREG_COUNT
	.align		4
        /*002c*/ 	.byte	0x03, 0x1b
        /*002e*/ 	.short	0x00ff


	//----- nvinfo : EIATTR_MERCURY_ISA_VERSION
	.align		4
        /*0030*/ 	.byte	0x03, 0x5f
        /*0032*/ 	.short	0x0101


	//----- nvinfo : EIATTR_VRC_CTA_INIT_COUNT
	.align		4
        /*0034*/ 	.byte	0x02, 0x4a
	.zero		1
	.zero		1


	//----- nvinfo : EIATTR_EXIT_INSTR_OFFSETS
	.align		4
        /*0038*/ 	.byte	0x04, 0x1c
        /*003a*/ 	.short	(.L_66 - .L_65)


	//   ....[0]....
.L_65:
        /*003c*/ 	.word	0x00000070


	//   ....[1]....
        /*0040*/ 	.word	0x000000d0


	//----- nvinfo : EIATTR_CBANK_PARAM_SIZE
	.align		4
.L_66:
        /*0044*/ 	.byte	0x03, 0x19
        /*0046*/ 	.short	0x000c


	//----- nvinfo : EIATTR_PARAM_CBANK
	.align		4
        /*0048*/ 	.byte	0x04, 0x0a
        /*004a*/ 	.short	(.L_68 - .L_67)
	.align		4
.L_67:
        /*004c*/ 	.word	index@(.nv.constant0._Z10vectorInitPfi)
        /*0050*/ 	.short	0x0380
        /*0052*/ 	.short	0x000c


	//----- nvinfo : EIATTR_SW_WAR
	.align		4
.L_68:
        /*0054*/ 	.byte	0x04, 0x36
        /*0056*/ 	.short	(.L_70 - .L_69)
.L_69:
        /*0058*/ 	.word	0x00000008
.L_70:


//--------------------- .nv.info._Z12vectorSquarePfi --------------------------
	.section	.nv.info._Z12vectorSquarePfi,"",@"SHT_CUDA_INFO"
	.sectionflags	@""
	.align	4


	//----- nvinfo : EIATTR_CUDA_API_VERSION
	.align		4
        /*0000*/ 	.byte	0x04, 0x37
        /*0002*/ 	.short	(.L_72 - .L_71)
.L_71:
        /*0004*/ 	.word	0x00000082


	//----- nvinfo : EIATTR_KPARAM_INFO
	.align		4
.L_72:
        /*0008*/ 	.byte	0x04, 0x17
        /*000a*/ 	.short	(.L_74 - .L_73)
.L_73:
        /*000c*/ 	.word	0x00000000
        /*0010*/ 	.short	0x0001
        /*0012*/ 	.short	0x0008
        /*0014*/ 	.byte	0x00, 0xf0, 0x11, 0x00


	//----- nvinfo : EIATTR_KPARAM_INFO
	.align		4
.L_74:
        /*0018*/ 	.byte	0x04, 0x17
        /*001a*/ 	.short	(.L_76 - .L_75)
.L_75:
        /*001c*/ 	.word	0x00000000
        /*0020*/ 	.short	0x0000
        /*0022*/ 	.short	0x0000
        /*0024*/ 	.byte	0x00, 0xf5, 0x21, 0x00


	//----- nvinfo : EIATTR_SPARSE_MMA_MASK
	.align		4
.L_76:
        /*0028*/ 	.byte	0x03, 0x50
        /*002a*/ 	.short	0x0000


	//----- nvinfo : EIATTR_MAXREG_COUNT
	.align		4
        /*002c*/ 	.byte	0x03, 0x1b
        /*002e*/ 	.short	0x00ff


	//----- nvinfo : EIATTR_MERCURY_ISA_VERSION
	.align		4
        /*0030*/ 	.byte	0x03, 0x5f
        /*0032*/ 	.short	0x0101


	//----- nvinfo : EIATTR_VRC_CTA_INIT_COUNT
	.align		4
        /*0034*/ 	.byte	0x02, 0x4a
	.zero		1
	.zero		1


	//----- nvinfo : EIATTR_EXIT_INSTR_OFFSETS
	.align		4
        /*0038*/ 	.byte	0x04, 0x1c
        /*003a*/ 	.short	(.L_78 - .L_77)


	//   ....[0]....
.L_77:
        /*003c*/ 	.word	0x00000070


	//   ....[1]....
        /*0040*/ 	.word	0x000000e0


	//----- nvinfo : EIATTR_CBANK_PARAM_SIZE
	.align		4
.L_78:
        /*0044*/ 	.byte	0x03, 0x19
        /*0046*/ 	.short	0x000c


	//----- nvinfo : EIATTR_PARAM_CBANK
	.align		4
        /*0048*/ 	.byte	0x04, 0x0a
        /*004a*/ 	.short	(.L_80 - .L_79)
	.align		4
.L_79:
        /*004c*/ 	.word	index@(.nv.constant0._Z12vectorSquarePfi)
        /*0050*/ 	.short	0x0380
        /*0052*/ 	.short	0x000c


	//----- nvinfo : EIATTR_SW_WAR
	.align		4
.L_80:
        /*0054*/ 	.byte	0x04, 0x36
        /*0056*/ 	.short	(.L_82 - .L_81)
.L_81:
        /*0058*/ 	.word	0x00000008
.L_82:


//--------------------- .nv.info._Z9vectorAddPfS_S_i --------------------------
	.section	.nv.info._Z9vectorAddPfS_S_i,"",@"SHT_CUDA_INFO"
	.sectionflags	@""
	.align	4


	//----- nvinfo : EIATTR_CUDA_API_VERSION
	.align		4
        /*0000*/ 	.byte	0x04, 0x37
        /*0002*/ 	.short	(.L_84 - .L_83)
.L_83:
        /*0004*/ 	.word	0x00000082


	//----- nvinfo : EIATTR_KPARAM_INFO
	.align		4
.L_84:
        /*0008*/ 	.byte	0x04, 0x17
        /*000a*/ 	.short	(.L_86 - .L_85)
.L_85:
        /*000c*/ 	.word	0x00000000
        /*0010*/ 	.short	0x0003
        /*0012*/ 	.short	0x0018
        /*0014*/ 	.byte	0x00, 0xf0, 0x11, 0x00


	//----- nvinfo : EIATTR_KPARAM_INFO
	.align		4
.L_86:
        /*0018*/ 	.byte	0x04, 0x17
        /*001a*/ 	.short	(.L_88 - .L_87)
.L_87:
        /*001c*/ 	.word	0x00000000
        /*0020*/ 	.short	0x0002
        /*0022*/ 	.short	0x0010
        /*0024*/ 	.byte	0x00, 0xf5, 0x21, 0x00


	//----- nvinfo : EIATTR_KPARAM_INFO
	.align		4
.L_88:
        /*0028*/ 	.byte	0x04, 0x17
        /*002a*/ 	.short	(.L_90 - .L_89)
.L_89:
        /*002c*/ 	.word	0x00000000
        /*0030*/ 	.short	0x0001
        /*0032*/ 	.short	0x0008
        /*0034*/ 	.byte	0x00, 0xf5, 0x21, 0x00


	//----- nvinfo : EIATTR_KPARAM_INFO
	.align		4
.L_90:
        /*0038*/ 	.byte	0x04, 0x17
        /*003a*/ 	.short	(.L_92 - .L_91)
.L_91:
        /*003c*/ 	.word	0x00000000
        /*0040*/ 	.short	0x0000
        /*0042*/ 	.short	0x0000
        /*0044*/ 	.byte	0x00, 0xf5, 0x21, 0x00


	//----- nvinfo : EIATTR_SPARSE_MMA_MASK
	.align		4
.L_92:
        /*0048*/ 	.byte	0x03, 0x50
        /*004a*/ 	.short	0x0000


	//----- nvinfo : EIATTR_MAXREG_COUNT
	.align		4
        /*004c*/ 	.byte	0x03, 0x1b
        /*004e*/ 	.short	0x00ff


	//----- nvinfo : EIATTR_MERCURY_ISA_VERSION
	.align		4
        /*0050*/ 	.byte	0x03, 0x5f
        /*0052*/ 	.short	0x0101


	//----- nvinfo : EIATTR_VRC_CTA_INIT_COUNT
	.align		4
        /*0054*/ 	.byte	0x02, 0x4a
	.zero		1
	.zero		1


	//----- nvinfo : EIATTR_EXIT_INSTR_OFFSETS
	.align		4
        /*0058*/ 	.byte	0x04, 0x1c
        /*005a*/ 	.short	(.L_94 - .L_93)


	//   ....[0]....
.L_93:
        /*005c*/ 	.word	0x00000070


	//   ....[1]....
        /*0060*/ 	.word	0x00000130


	//----- nvinfo : EIATTR_CBANK_PARAM_SIZE
	.align		4
.L_94:
        /*0064*/ 	.byte	0x03, 0x19
        /*0066*/ 	.short	0x001c


	//----- nvinfo : EIATTR_PARAM_CBANK
	.align		4
        /*0068*/ 	.byte	0x04, 0x0a
        /*006a*/ 	.short	(.L_96 - .L_95)
	.align		4
.L_95:
        /*006c*/ 	.word	index@(.nv.constant0._Z9vectorAddPfS_S_i)
        /*0070*/ 	.short	0x0380
        /*0072*/ 	.short	0x001c


	//----- nvinfo : EIATTR_SW_WAR
	.align		4
.L_96:
        /*0074*/ 	.byte	0x04, 0x36
        /*0076*/ 	.short	(.L_98 - .L_97)
.L_97:
        /*0078*/ 	.word	0x00000008
.L_98:


//--------------------- .nv.callgraph             --------------------------
	.section	.nv.callgraph,"",@"SHT_CUDA_CALLGRAPH"
	.align	4
	.sectionentsize	8
	.align		4
        /*0000*/ 	.word	0x00000000
	.align		4
        /*0004*/ 	.word	0xffffffff
	.align		4
        /*0008*/ 	.word	0x00000000
	.align		4
        /*000c*/ 	.word	0xfffffffe
	.align		4
        /*0010*/ 	.word	0x00000000
	.align		4
        /*0014*/ 	.word	0xfffffffd
	.align		4
        /*0018*/ 	.word	0x00000000
	.align		4
        /*001c*/ 	.word	0xfffffffc


//--------------------- .nv.constant4             --------------------------
	.section	.nv.constant4,"a",@progbits
	.align	8
	.align		8
.nv.constant4:
        /*0000*/ 	.dword	__cudart_i2opi_f


//--------------------- .text._Z16gridStrideKernelPfi --------------------------
	.section	.text._Z16gridStrideKernelPfi,"ax",@progbits
	.align	128
        .global         _Z16gridStrideKernelPfi
        .type           _Z16gridStrideKernelPfi,@function
        .size           _Z16gridStrideKernelPfi,(.L_x_15 - _Z16gridStrideKernelPfi)
        .other          _Z16gridStrideKernelPfi,@"STO_CUDA_ENTRY STV_DEFAULT"
_Z16gridStrideKernelPfi:
.text._Z16gridStrideKernelPfi:
[----:B------:R-:W-:Y:S01]  /*0000*/  LDC R1, c[0x0][0x37c] ;  /* 0x0000df00ff017b82 */ /* 0x000fe20000000800 */
[----:B------:R-:W0:Y:S07]  /*0010*/  S2R R5, SR_TID.X ;  /* 0x0000000000057919 */ /* 0x000e2e0000002100 */
[----:B------:R-:W0:Y:S01]  /*0020*/  S2UR UR4, SR_CTAID.X ;  /* 0x00000000000479c3 */ /* 0x000e220000002500 */
[----:B------:R-:W1:Y:S07]  /*0030*/  LDCU UR6, c[0x0][0x388] ;  /* 0x00007100ff0677ac */ /* 0x000e6e0008000800 */
[----:B------:R-:W0:Y:S01]  /*0040*/  LDC R0, c[0x0][0x360] ;  /* 0x0000d800ff007b82 */ /* 0x000e220000000800 */
[----:B------:R-:W2:Y:S01]  /*0050*/  LDCU UR5, c[0x0][0x370] ;  /* 0x00006e00ff0577ac */ /* 0x000ea20008000800 */
[----:B0-----:R-:W-:-:S02]  /*0060*/  IMAD R5, R0, UR4, R5 ;  /* 0x0000000400057c24 */ /* 0x001fc4000f8e0205 */
[----:B--2---:R-:W-:-:S03]  /*0070*/  IMAD R0, R0, UR5, RZ ;  /* 0x0000000500007c24 */ /* 0x004fc6000f8e02ff */
[----:B-1----:R-:W-:-:S13]  /*0080*/  ISETP.GE.AND P0, PT, R5, UR6, PT ;  /* 0x0000000605007c0c */ /* 0x002fda000bf06270 */
[----:B------:R-:W-:Y:S05]  /*0090*/  @P0 EXIT ;  /* 0x000000000000094d */ /* 0x000fea0003800000 */
[----:B------:R-:W0:Y:S01]  /*00a0*/  I2F.U32.RP R8, R0 ;  /* 0x0000000000087306 */ /* 0x000e220000209000 */
[C---:B------:R-:W-:Y:S01]  /*00b0*/  IADD3 R4, PT, PT, R0.reuse, R5, RZ ;  /* 0x0000000500047210 */ /* 0x040fe20007ffe0ff */
[----:B------:R-:W-:Y:S01]  /*00c0*/  IMAD.MOV R9, RZ, RZ, -R0 ;  /* 0x000000ffff097224 */ /* 0x000fe200078e0a00 */
[----:B------:R-:W-:Y:S01]  /*00d0*/  ISETP.NE.U32.AND P2, PT, R0, RZ, PT ;  /* 0x000000ff0000720c */ /* 0x000fe20003f45070 */
[----:B------:R-:W1:Y:S01]  /*00e0*/  LDCU.64 UR4, c[0x0][0x358] ;  /* 0x00006b00ff0477ac */ /* 0x000e620008000a00 */
[C---:B------:R-:W-:Y:S01]  /*00f0*/  ISETP.GE.AND P0, PT, R4.reuse, UR6, PT ;  /* 0x0000000604007c0c */ /* 0x040fe2000bf06270 */
[----:B------:R-:W-:Y:S01]  /*0100*/  BSSY.RECONVERGENT B0, `(.L_x_0) ;  /* 0x0000026000007945 */ /* 0x000fe20003800200 */
[----:B------:R-:W-:Y:S02]  /*0110*/  VIMNMX R7, PT, PT, R4, UR6, !PT ;  /* 0x0000000604077c48 */ /* 0x000fe4000ffe0100 */
[----:B------:R-:W-:-:S04]  /*0120*/  SEL R6, RZ, 0x1, P0 ;  /* 0x00000001ff067807 */ /* 0x000fc80000000000 */
[----:B------:R-:W-:Y:S01]  /*0130*/  IADD3 R7, PT, PT, R7, -R4, -R6 ;  /* 0x8000000407077210 */ /* 0x000fe20007ffe806 */
[----:B0-----:R-:W0:Y:S02]  /*0140*/  MUFU.RCP R8, R8 ;  /* 0x0000000800087308 */ /* 0x001e240000001000 */
[----:B0-----:R-:W-:-:S06]  /*0150*/  IADD3 R2, PT, PT, R8, 0xffffffe, RZ ;  /* 0x0ffffffe08027810 */ /* 0x001fcc0007ffe0ff */
[----:B------:R0:W2:Y:S02]  /*0160*/  F2I.FTZ.U32.TRUNC.NTZ R3, R2 ;  /* 0x0000000200037305 */ /* 0x0000a4000021f000 */
[----:B0-----:R-:W-:Y:S02]  /*0170*/  IMAD.MOV.U32 R2, RZ, RZ, RZ ;  /* 0x000000ffff027224 */ /* 0x001fe400078e00ff */
[----:B--2---:R-:W-:-:S04]  /*0180*/  IMAD R9, R9, R3, RZ ;  /* 0x0000000309097224 */ /* 0x004fc800078e02ff */
[----:B------:R-:W-:-:S06]  /*0190*/  IMAD.HI.U32 R8, R3, R9, R2 ;  /* 0x0000000903087227 */ /* 0x000fcc00078e0002 */
[----:B------:R-:W-:-:S05]  /*01a0*/  IMAD.HI.U32 R9, R8, R7, RZ ;  /* 0x0000000708097227 */ /* 0x000fca00078e00ff */
[----:B------:R-:W-:-:S05]  /*01b0*/  IADD3 R2, PT, PT, -R9, RZ, RZ ;  /* 0x000000ff09027210 */ /* 0x000fca0007ffe1ff */
[----:B------:R-:W-:Y:S02]  /*01c0*/  IMAD R7, R0, R2, R7 ;  /* 0x0000000200077224 */ /* 0x000fe400078e0207 */
[----:B------:R-:W0:Y:S03]  /*01d0*/  LDC.64 R2, c[0x0][0x380] ;  /* 0x0000e000ff027b82 */ /* 0x000e260000000a00 */
[----:B------:R-:W-:-:S13]  /*01e0*/  ISETP.GE.U32.AND P0, PT, R7, R0, PT ;  /* 0x000000000700720c */ /* 0x000fda0003f06070 */
[----:B------:R-:W-:Y:S01]  /*01f0*/  @P0 IMAD.IADD R7, R7, 0x1, -R0 ;  /* 0x0000000107070824 */ /* 0x000fe200078e0a00 */
[----:B------:R-:W-:-:S04]  /*0200*/  @P0 IADD3 R9, PT, PT, R9, 0x1, RZ ;  /* 0x0000000109090810 */ /* 0x000fc80007ffe0ff */
[----:B------:R-:W-:-:S13]  /*0210*/  ISETP.GE.U32.AND P1, PT, R7, R0, PT ;  /* 0x000000000700720c */ /* 0x000fda0003f26070 */
[----:B------:R-:W-:Y:S01]  /*0220*/  @P1 VIADD R9, R9, 0x1 ;  /* 0x0000000109091836 */ /* 0x000fe20000000000 */
[----:B------:R-:W-:-:S04]  /*0230*/  @!P2 LOP3.LUT R9, RZ, R0, RZ, 0x33, !PT ;  /* 0x00000000ff09a212 */ /* 0x000fc800078e33ff */
[----:B------:R-:W-:-:S04]  /*0240*/  IADD3 R4, PT, PT, R6, R9, RZ ;  /* 0x0000000906047210 */ /* 0x000fc80007ffe0ff */
[C---:B------:R-:W-:Y:S02]  /*0250*/  LOP3.LUT R6, R4.reuse, 0x3, RZ, 0xc0, !PT ;  /* 0x0000000304067812 */ /* 0x040fe400078ec0ff */
[----:B------:R-:W-:Y:S02]  /*0260*/  ISETP.GE.U32.AND P1, PT, R4, 0x3, PT ;  /* 0x000000030400780c */ /* 0x000fe40003f26070 */
[----:B------:R-:W-:-:S13]  /*0270*/  ISETP.NE.AND P0, PT, R6, 0x3, PT ;  /* 0x000000030600780c */ /* 0x000fda0003f05270 */
[----:B01----:R-:W-:Y:S05]  /*0280*/  @!P0 BRA `(.L_x_1) ;  /* 0x0000000000348947 */ /* 0x003fea0003800000 */
[----:B------:R-:W0:Y:S01]  /*0290*/  LDC.64 R8, c[0x0][0x380] ;  /* 0x0000e000ff087b82 */ /* 0x000e220000000a00 */
[----:B------:R-:W-:-:S05]  /*02a0*/  VIADD R4, R4, 0x1 ;  /* 0x0000000104047836 */ /* 0x000fca0000000000 */
[----:B------:R-:W-:-:S04]  /*02b0*/  LOP3.LUT R4, R4, 0x3, RZ, 0xc0, !PT ;  /* 0x0000000304047812 */ /* 0x000fc800078ec0ff */
[----:B------:R-:W-:-:S07]  /*02c0*/  IADD3 R4, PT, PT, -R4, RZ, RZ ;  /* 0x000000ff04047210 */ /* 0x000fce0007ffe1ff */
.L_x_2:
[----:B01----:R-:W-:-:S05]  /*02d0*/  IMAD.WIDE R6, R5, 0x4, R8 ;  /* 0x0000000405067825 */ /* 0x003fca00078e0208 */
[----:B------:R-:W2:Y:S01]  /*02e0*/  LDG.E R10, desc[UR4][R6.64] ;  /* 0x00000004060a7981 */ /* 0x000ea2000c1e1900 */
[----:B------:R-:W-:Y:S01]  /*02f0*/  IMAD.MOV.U32 R11, RZ, RZ, 0x40000000 ;  /* 0x40000000ff0b7424 */ /* 0x000fe200078e00ff */
[----:B------:R-:W-:Y:S01]  /*0300*/  IADD3 R4, PT, PT, R4, 0x1, RZ ;  /* 0x0000000104047810 */ /* 0x000fe20007ffe0ff */
[----:B------:R-:W-:-:S03]  /*0310*/  IMAD.IADD R5, R0, 0x1, R5 ;  /* 0x0000000100057824 */ /* 0x000fc600078e0205 */
[----:B------:R-:W-:Y:S01]  /*0320*/  ISETP.NE.AND P0, PT, R4, RZ, PT ;  /* 0x000000ff0400720c */ /* 0x000fe20003f05270 */
[----:B--2---:R-:W-:-:S05]  /*0330*/  FFMA R11, R10, R11, 1 ;  /* 0x3f8000000a0b7423 */ /* 0x004fca000000000b */
[----:B------:R1:W-:Y:S07]  /*0340*/  STG.E desc[UR4][R6.64], R11 ;  /* 0x0000000b06007986 */ /* 0x0003ee000c101904 */
[----:B------:R-:W-:Y:S05]  /*0350*/  @P0 BRA `(.L_x_2) ;  /* 0xfffffffc00dc0947 */ /* 0x000fea000383ffff */
.L_x_1:
[----:B------:R-:W-:Y:S05]  /*0360*/  BSYNC.RECONVERGENT B0 ;  /* 0x0000000000007941 */ /* 0x000fea0003800200 */
.L_x_0:
[----:B------:R-:W-:Y:S05]  /*0370*/  @!P1 EXIT ;  /* 0x000000000000994d */ /* 0x000fea0003800000 */
.L_x_3:
[----:B0-----:R-:W-:-:S05]  /*0380*/  IMAD.WIDE R12, R5, 0x4, R2 ;  /* 0x00000004050c7825 */ /* 0x001fca00078e0202 */
[----:B------:R-:W2:Y:S01]  /*0390*/  LDG.E R4, desc[UR4][R12.64] ;  /* 0x000000040c047981 */ /* 0x000ea2000c1e1900 */
[----:B------:R-:W-:Y:S02]  /*03a0*/  HFMA2 R21, -RZ, RZ, 2, 0 ;  /* 0x40000000ff157431 */ /* 0x000fe400000001ff */
[----:B-1----:R-:W-:-:S04]  /*03b0*/  IMAD.WIDE R6, R0, 0x4, R12 ;  /* 0x0000000400067825 */ /* 0x002fc800078e020c */
[----:B--2---:R-:W-:-:S05]  /*03c0*/  FFMA R15, R4, R21, 1 ;  /* 0x3f800000040f7423 */ /* 0x004fca0000000015 */
[----:B------:R0:W-:Y:S04]  /*03d0*/  STG.E desc[UR4][R12.64], R15 ;  /* 0x0000000f0c007986 */ /* 0x0001e8000c101904 */
[----:B------:R-:W2:Y:S01]  /*03e0*/  LDG.E R4, desc[UR4][R6.64] ;  /* 0x0000000406047981 */ /* 0x000ea2000c1e1900 */
[----:B------:R-:W-:-:S04]  /*03f0*/  IMAD.WIDE R8, R0, 0x4, R6 ;  /* 0x0000000400087825 */ /* 0x000fc800078e0206 */
[----:B--2---:R-:W-:-:S05]  /*0400*/  FFMA R17, R4, R21, 1 ;  /* 0x3f80000004117423 */ /* 0x004fca0000000015 */
[----:B------:R0:W-:Y:S04]  /*0410*/  STG.E desc[UR4][R6.64], R17 ;  /* 0x0000001106007986 */ /* 0x0001e8000c101904 */
[----:B------:R-:W2:Y:S01]  /*0420*/  LDG.E R4, desc[UR4][R8.64] ;  /* 0x0000000408047981 */ /* 0x000ea2000c1e1900 */
[----:B------:R-:W-:-:S04]  /*0430*/  IMAD.WIDE R10, R0, 0x4, R8 ;  /* 0x00000004000a7825 */ /* 0x000fc800078e0208 */
[----:B--2---:R-:W-:-:S05]  /*0440*/  FFMA R19, R4, R21, 1 ;  /* 0x3f80000004137423 */ /* 0x004fca0000000015 */
[----:B------:R0:W-:Y:S04]  /*0450*/  STG.E desc[UR4][R8.64], R19 ;  /* 0x0000001308007986 */ /* 0x0001e8000c101904 */
[----:B------:R-:W2:Y:S01]  /*0460*/  LDG.E R4, desc[UR4][R10.64] ;  /* 0x000000040a047981 */ /* 0x000ea2000c1e1900 */
[----:B------:R-:W-:-:S04]  /*0470*/  LEA R5, R0, R5, 0x2 ;  /* 0x0000000500057211 */ /* 0x000fc800078e10ff */
[----:B------:R-:W-:Y:S01]  /*0480*/  ISETP.GE.AND P0, PT, R5, UR6, PT ;  /* 0x0000000605007c0c */ /* 0x000fe2000bf06270 */
[----:B--2---:R-:W-:-:S05]  /*0490*/  FFMA R21, R4, R21, 1 ;  /* 0x3f80000004157423 */ /* 0x004fca0000000015 */
[----:B------:R0:W-:Y:S07]  /*04a0*/  STG.E desc[UR4][R10.64], R21 ;  /* 0x000000150a007986 */ /* 0x0001ee000c101904 */
[----:B------:R-:W-:Y:S05]  /*04b0*/  @!P0 BRA `(.L_x_3) ;  /* 0xfffffffc00b08947 */ /* 0x000fea000383ffff */
[----:B------:R-:W-:Y:S05]  /*04c0*/  EXIT ;  /* 0x000000000000794d */ /* 0x000fea0003800000 */
.L_x_4:
[----:B------:R-:W-:-:S00]  /*04d0*/  BRA `(.L_x_4) ;  /* 0xfffffffc00fc7947 */ /* 0x000fc0000383ffff */
[----:B------:R-:W-:-:S00]  /*04e0*/  NOP ;  /* 0x0000000000007918 */ /* 0x000fc00000000000 */
        /* <DEDUP_REMOVED lines=9> */
.L_x_15:


//--------------------- .text._Z22computeIntensiveKernelPfi --------------------------
	.section	.text._Z22computeIntensiveKernelPfi,"ax",@progbits
	.align	128
        .global         _Z22computeIntensiveKernelPfi
        .type           _Z22computeIntensiveKernelPfi,@function
        .size           _Z22computeIntensiveKernelPfi,(.L_x_16 - _Z22computeIntensiveKernelPfi)
        .other          _Z22computeIntensiveKernelPfi,@"STO_CUDA_ENTRY STV_DEFAULT"
_Z22computeIntensiveKernelPfi:
.text._Z22computeIntensiveKernelPfi:
[----:B------:R-:W-:Y:S01]  /*0000*/  LDC R1, c[0x0][0x37c] ;  /* 0x0000df00ff017b82 */ /* 0x000fe20000000800 */
[----:B------:R-:W0:Y:S07]  /*0010*/  S2R R0, SR_TID.X ;  /* 0x0000000000007919 */ /* 0x000e2e0000002100 */
[----:B------:R-:W0:Y:S01]  /*0020*/  S2UR UR4, SR_CTAID.X ;  /* 0x00000000000479c3 */ /* 0x000e220000002500 */
[----:B------:R-:W1:Y:S07]  /*0030*/  LDCU UR5, c[0x0][0x388] ;  /* 0x00007100ff0577ac */ /* 0x000e6e0008000800 */
[----:B------:R-:W0:Y:S02]  /*0040*/  LDC R5, c[0x0][0x360] ;  /* 0x0000d800ff057b82 */ /* 0x000e240000000800 */
[----:B0-----:R-:W-:-:S05]  /*0050*/  IMAD R5, R5, UR4, R0 ;  /* 0x0000000405057c24 */ /* 0x001fca000f8e0200 */
[----:B-1----:R-:W-:-:S13]  /*0060*/  ISETP.GE.AND P0, PT, R5, UR5, PT ;  /* 0x0000000505007c0c */ /* 0x002fda000bf06270 */
[----:B------:R-:W-:Y:S05]  /*0070*/  @P0 EXIT ;  /* 0x000000000000094d */ /* 0x000fea0003800000 */
[----:B------:R-:W0:Y:S01]  /*0080*/  LDC.64 R2, c[0x0][0x380] ;  /* 0x0000e000ff027b82 */ /* 0x000e220000000a00 */
[----:B------:R-:W1:Y:S01]  /*0090*/  LDCU.64 UR8, c[0x0][0x358] ;  /* 0x00006b00ff0877ac */ /* 0x000e620008000a00 */
[----:B0-----:R-:W-:-:S05]  /*00a0*/  IMAD.WIDE R2, R5, 0x4, R2 ;  /* 0x0000000405027825 */ /* 0x001fca00078e0202 */
[----:B-1----:R0:W5:Y:S01]  /*00b0*/  LDG.E R5, desc[UR8][R2.64] ;  /* 0x0000000802057981 */ /* 0x002162000c1e1900 */
[----:B------:R-:W-:-:S05]  /*00c0*/  UMOV UR4, URZ ;  /* 0x000000ff00047c82 */ /* 0x000fca0008000000 */
.L_x_10:
[C---:B-----5:R-:W-:Y:S01]  /*00d0*/  FMUL R0, R5.reuse, 0.63661974668502807617 ;  /* 0x3f22f98305007820 */ /* 0x060fe20000400000 */
[----:B------:R-:W-:Y:S01]  /*00e0*/  FSETP.GE.AND P0, PT, |R5|, 105615, PT ;  /* 0x47ce47800500780b */ /* 0x000fe20003f06200 */
[----:B------:R-:W-:Y:S04]  /*00f0*/  BSSY.RECONVERGENT B0, `(.L_x_5) ;  /* 0x0000067000007945 */ /* 0x000fe80003800200 */
[----:B------:R-:W1:Y:S02]  /*0100*/  F2I.NTZ R0, R0 ;  /* 0x0000000000007305 */ /* 0x000e640000203100 */
[----:B-1----:R-:W-:-:S05]  /*0110*/  I2FP.F32.S32 R6, R0 ;  /* 0x0000000000067245 */ /* 0x002fca0000201400 */
[----:B------:R-:W-:-:S04]  /*0120*/  FFMA R7, R6, -1.5707962512969970703, R5 ;  /* 0xbfc90fda06077823 */ /* 0x000fc80000000005 */
[----:B------:R-:W-:-:S04]  /*0130*/  FFMA R7, R6, -7.5497894158615963534e-08, R7 ;  /* 0xb3a2216806077823 */ /* 0x000fc80000000007 */
[----:B------:R-:W-:Y:S01]  /*0140*/  FFMA R8, R6, -5.3903029534742383927e-15, R7 ;  /* 0xa7c234c506087823 */ /* 0x000fe20000000007 */
[----:B------:R-:W-:Y:S06]  /*0150*/  @!P0 BRA `(.L_x_6) ;  /* 0x0000000400808947 */ /* 0x000fec0003800000 */
[----:B------:R-:W-:-:S13]  /*0160*/  FSETP.NEU.AND P0, PT, |R5|, +INF , PT ;  /* 0x7f8000000500780b */ /* 0x000fda0003f0d200 */
[----:B------:R-:W-:Y:S01]  /*0170*/  @!P0 FMUL R8, RZ, R5 ;  /* 0x00000005ff088220 */ /* 0x000fe20000400000 */
[----:B------:R-:W-:Y:S01]  /*0180*/  @!P0 IMAD.MOV.U32 R0, RZ, RZ, RZ ;  /* 0x000000ffff008224 */ /* 0x000fe200078e00ff */
[----:B------:R-:W-:Y:S06]  /*0190*/  @!P0 BRA `(.L_x_6) ;  /* 0x0000000400708947 */ /* 0x000fec0003800000 */
[----:B------:R-:W-:Y:S01]  /*01a0*/  IMAD.SHL.U32 R6, R5, 0x100, RZ ;  /* 0x0000010005067824 */ /* 0x000fe200078e00ff */
[----:B------:R-:W1:Y:S01]  /*01b0*/  LDCU.64 UR10, c[0x4][URZ] ;  /* 0x01000000ff0a77ac */ /* 0x000e620008000a00 */
[----:B------:R-:W-:Y:S02]  /*01c0*/  IMAD.MOV.U32 R0, RZ, RZ, RZ ;  /* 0x000000ffff007224 */ /* 0x000fe400078e00ff */
[----:B------:R-:W-:Y:S01]  /*01d0*/  IMAD.MOV.U32 R16, RZ, RZ, RZ ;  /* 0x000000ffff107224 */ /* 0x000fe200078e00ff */
[----:B------:R-:W-:Y:S01]  /*01e0*/  LOP3.LUT R15, R6, 0x80000000, RZ, 0xfc, !PT ;  /* 0x80000000060f7812 */ /* 0x000fe200078efcff */
[----:B------:R-:W-:Y:S01]  /*01f0*/  UMOV UR6, URZ ;  /* 0x000000ff00067c82 */ /* 0x000fe20008000000 */
[----:B------:R-:W-:-:S05]  /*0200*/  UMOV UR5, URZ ;  /* 0x000000ff00057c82 */ /* 0x000fca0008000000 */
.L_x_7:
[----:B-1----:R-:W-:Y:S01]  /*0210*/  IMAD.U32 R8, RZ, RZ, UR10 ;  /* 0x0000000aff087e24 */ /* 0x002fe2000f8e00ff */
[----:B------:R-:W-:-:S05]  /*0220*/  MOV R9, UR11 ;  /* 0x0000000b00097c02 */ /* 0x000fca0008000f00 */
[----:B------:R-:W2:Y:S01]  /*0230*/  LDG.E.CONSTANT R6, desc[UR8][R8.64] ;  /* 0x0000000808067981 */ /* 0x000ea2000c1e9900 */
[----:B------:R-:W-:Y:S01]  /*0240*/  UIADD3 UR5, UPT, UPT, UR5, 0x1, URZ ;  /* 0x0000000105057890 */ /* 0x000fe2000fffe0ff */
[C---:B------:R-:W-:Y:S01]  /*0250*/  ISETP.EQ.AND P0, PT, R16.reuse, RZ, PT ;  /* 0x000000ff1000720c */ /* 0x040fe20003f02270 */
[----:B------:R-:W-:Y:S01]  /*0260*/  UIADD3 UR10, UP1, UPT, UR10, 0x4, URZ ;  /* 0x000000040a0a7890 */ /* 0x000fe2000ff3e0ff */
[C---:B------:R-:W-:Y:S01]  /*0270*/  ISETP.EQ.AND P1, PT, R16.reuse, 0x4, PT ;  /* 0x000000041000780c */ /* 0x040fe20003f22270 */
[----:B------:R-:W-:Y:S01]  /*0280*/  UISETP.NE.AND UP0, UPT, UR5, 0x6, UPT ;  /* 0x000000060500788c */ /* 0x000fe2000bf05270 */
[C---:B------:R-:W-:Y:S01]  /*0290*/  ISETP.EQ.AND P2, PT, R16.reuse, 0x8, PT ;  /* 0x000000081000780c */ /* 0x040fe20003f42270 */
[----:B------:R-:W-:Y:S01]  /*02a0*/  UIADD3.X UR11, UPT, UPT, URZ, UR11, URZ, UP1, !UPT ;  /* 0x0000000bff0b7290 */ /* 0x000fe20008ffe4ff */
[C---:B------:R-:W-:Y:S02]  /*02b0*/  ISETP.EQ.AND P3, PT, R16.reuse, 0xc, PT ;  /* 0x0000000c1000780c */ /* 0x040fe40003f62270 */
[----:B------:R-:W-:-:S02]  /*02c0*/  ISETP.EQ.AND P4, PT, R16, 0x10, PT ;  /* 0x000000101000780c */ /* 0x000fc40003f82270 */
[C---:B------:R-:W-:Y:S01]  /*02d0*/  ISETP.EQ.AND P5, PT, R16.reuse, 0x14, PT ;  /* 0x000000141000780c */ /* 0x040fe20003fa2270 */
[----:B------:R-:W-:Y:S02]  /*02e0*/  VIADD R16, R16, 0x4 ;  /* 0x0000000410107836 */ /* 0x000fe40000000000 */
[----:B--2---:R-:W-:-:S03]  /*02f0*/  IMAD.WIDE.U32 R6, R6, R15, RZ ;  /* 0x0000000f06067225 */ /* 0x004fc600078e00ff */
[----:B------:R-:W-:-:S04]  /*0300*/  IADD3 R6, P6, PT, R6, R0, RZ ;  /* 0x0000000006067210 */ /* 0x000fc80007fde0ff */
[----:B------:R-:W-:Y:S01]  /*0310*/  IADD3.X R0, PT, PT, R7, UR6, RZ, P6, !PT ;  /* 0x0000000607007c10 */ /* 0x000fe2000b7fe4ff */
[--C-:B------:R-:W-:Y:S01]  /*0320*/  @P0 IMAD.MOV.U32 R4, RZ, RZ, R6.reuse ;  /* 0x000000ffff040224 */ /* 0x100fe200078e0006 */
[----:B------:R-:W-:Y:S01]  /*0330*/  @P4 MOV R11, R6 ;  /* 0x00000006000b4202 */ /* 0x000fe20000000f00 */
[--C-:B------:R-:W-:Y:S02]  /*0340*/  @P1 IMAD.MOV.U32 R14, RZ, RZ, R6.reuse ;  /* 0x000000ffff0e1224 */ /* 0x100fe400078e0006 */
[--C-:B------:R-:W-:Y:S02]  /*0350*/  @P2 IMAD.MOV.U32 R13, RZ, RZ, R6.reuse ;  /* 0x000000ffff0d2224 */ /* 0x100fe400078e0006 */
[--C-:B------:R-:W-:Y:S02]  /*0360*/  @P3 IMAD.MOV.U32 R12, RZ, RZ, R6.reuse ;  /* 0x000000ffff0c3224 */ /* 0x100fe400078e0006 */
[----:B------:R-:W-:Y:S01]  /*0370*/  @P5 IMAD.MOV.U32 R10, RZ, RZ, R6 ;  /* 0x000000ffff0a5224 */ /* 0x000fe200078e0006 */
[----:B------:R-:W-:Y:S06]  /*0380*/  BRA.U UP0, `(.L_x_7) ;  /* 0xfffffffd00a07547 */ /* 0x000fec000b83ffff */
[----:B------:R-:W-:Y:S01]  /*0390*/  SHF.R.U32.HI R6, RZ, 0x17, R5 ;  /* 0x00000017ff067819 */ /* 0x000fe20000011605 */
[----:B------:R-:W-:Y:S03]  /*03a0*/  BSSY.RECONVERGENT B1, `(.L_x_8) ;  /* 0x0000029000017945 */ /* 0x000fe60003800200 */
[C---:B------:R-:W-:Y:S02]  /*03b0*/  LOP3.LUT R7, R6.reuse, 0xe0, RZ, 0xc0, !PT ;  /* 0x000000e006077812 */ /* 0x040fe400078ec0ff */
[----:B------:R-:W-:-:S03]  /*03c0*/  LOP3.LUT P6, RZ, R6, 0x1f, RZ, 0xc0, !PT ;  /* 0x0000001f06ff7812 */ /* 0x000fc600078cc0ff */
[----:B------:R-:W-:-:S05]  /*03d0*/  VIADD R7, R7, 0xffffff80 ;  /* 0xffffff8007077836 */ /* 0x000fca0000000000 */
[----:B------:R-:W-:-:S05]  /*03e0*/  SHF.R.U32.HI R7, RZ, 0x5, R7 ;  /* 0x00000005ff077819 */ /* 0x000fca0000011607 */
[----:B------:R-:W-:-:S05]  /*03f0*/  IMAD.U32 R9, R7, -0x4, RZ ;  /* 0xfffffffc07097824 */ /* 0x000fca00078e00ff */
[C---:B------:R-:W-:Y:S02]  /*0400*/  ISETP.EQ.AND P3, PT, R9.reuse, -0x18, PT ;  /* 0xffffffe80900780c */ /* 0x040fe40003f62270 */
[C---:B------:R-:W-:Y:S02]  /*0410*/  ISETP.EQ.AND P4, PT, R9.reuse, -0x14, PT ;  /* 0xffffffec0900780c */ /* 0x040fe40003f82270 */
[C---:B------:R-:W-:Y:S02]  /*0420*/  ISETP.EQ.AND P2, PT, R9.reuse, -0x10, PT ;  /* 0xfffffff00900780c */ /* 0x040fe40003f42270 */
[C---:B------:R-:W-:Y:S02]  /*0430*/  ISETP.EQ.AND P1, PT, R9.reuse, -0xc, PT ;  /* 0xfffffff40900780c */ /* 0x040fe40003f22270 */
[C---:B------:R-:W-:Y:S02]  /*0440*/  ISETP.EQ.AND P0, PT, R9.reuse, -0x8, PT ;  /* 0xfffffff80900780c */ /* 0x040fe40003f02270 */
[----:B------:R-:W-:-:S03]  /*0450*/  ISETP.EQ.AND P5, PT, R9, RZ, PT ;  /* 0x000000ff0900720c */ /* 0x000fc60003fa2270 */
[----:B------:R-:W-:Y:S02]  /*0460*/  @P3 MOV R7, R4 ;  /* 0x0000000400073202 */ /* 0x000fe40000000f00 */
[C---:B------:R-:W-:Y:S01]  /*0470*/  ISETP.EQ.AND P3, PT, R9.reuse, -0x4, PT ;  /* 0xfffffffc0900780c */ /* 0x040fe20003f62270 */
[----:B------:R-:W-:Y:S02]  /*0480*/  @P4 IMAD.MOV.U32 R8, RZ, RZ, R4 ;  /* 0x000000ffff084224 */ /* 0x000fe400078e0004 */
[----:B------:R-:W-:Y:S01]  /*0490*/  @P4 IMAD.MOV.U32 R7, RZ, RZ, R14 ;  /* 0x000000ffff074224 */ /* 0x000fe200078e000e */
[----:B------:R-:W-:Y:S01]  /*04a0*/  ISETP.EQ.AND P4, PT, R9, 0x4, PT ;  /* 0x000000040900780c */ /* 0x000fe20003f82270 */
[----:B------:R-:W-:Y:S02]  /*04b0*/  @P2 IMAD.MOV.U32 R7, RZ, RZ, R13 ;  /* 0x000000ffff072224 */ /* 0x000fe400078e000d */
[----:B------:R-:W-:Y:S02]  /*04c0*/  @P1 IMAD.MOV.U32 R7, RZ, RZ, R12 ;  /* 0x000000ffff071224 */ /* 0x000fe400078e000c */
[----:B------:R-:W-:-:S02]  /*04d0*/  @P0 IMAD.MOV.U32 R7, RZ, RZ, R11 ;  /* 0x000000ffff070224 */ /* 0x000fc400078e000b */
[----:B------:R-:W-:Y:S01]  /*04e0*/  @P2 IMAD.MOV.U32 R8, RZ, RZ, R14 ;  /* 0x000000ffff082224 */ /* 0x000fe200078e000e */
[----:B------:R-:W-:Y:S01]  /*04f0*/  @P1 MOV R8, R13 ;  /* 0x0000000d00081202 */ /* 0x000fe20000000f00 */
[----:B------:R-:W-:Y:S01]  /*0500*/  @P0 IMAD.MOV.U32 R8, RZ, RZ, R12 ;  /* 0x000000ffff080224 */ /* 0x000fe200078e000c */
[----:B------:R-:W-:Y:S01]  /*0510*/  @P3 MOV R7, R10 ;  /* 0x0000000a00073202 */ /* 0x000fe20000000f00 */
[----:B------:R-:W-:Y:S02]  /*0520*/  @P5 IMAD.MOV.U32 R7, RZ, RZ, R0 ;  /* 0x000000ffff075224 */ /* 0x000fe400078e0000 */
[----:B------:R-:W-:Y:S02]  /*0530*/  @P3 IMAD.MOV.U32 R8, RZ, RZ, R11 ;  /* 0x000000ffff083224 */ /* 0x000fe400078e000b */
[----:B------:R-:W-:Y:S02]  /*0540*/  @P5 IMAD.MOV.U32 R8, RZ, RZ, R10 ;  /* 0x000000ffff085224 */ /* 0x000fe400078e000a */
[----:B------:R-:W-:-:S02]  /*0550*/  @P4 IMAD.MOV.U32 R8, RZ, RZ, R0 ;  /* 0x000000ffff084224 */ /* 0x000fc400078e0000 */
[----:B------:R-:W-:Y:S01]  /*0560*/  IMAD.MOV.U32 R15, RZ, RZ, R7 ;  /* 0x000000ffff0f7224 */ /* 0x000fe200078e0007 */
[----:B------:R-:W-:Y:S06]  /*0570*/  @!P6 BRA `(.L_x_9) ;  /* 0x00000000002ce947 */ /* 0x000fec0003800000 */
[----:B------:R-:W-:Y:S01]  /*0580*/  @P2 MOV R7, R4 ;  /* 0x0000000400072202 */ /* 0x000fe20000000f00 */
[----:B------:R-:W-:Y:S01]  /*0590*/  @P1 IMAD.MOV.U32 R7, RZ, RZ, R14 ;  /* 0x000000ffff071224 */ /* 0x000fe200078e000e */
[----:B------:R-:W-:Y:S01]  /*05a0*/  LOP3.LUT R6, R6, 0x1f, RZ, 0xc0, !PT ;  /* 0x0000001f06067812 */ /* 0x000fe200078ec0ff */
[----:B------:R-:W-:Y:S01]  /*05b0*/  @P0 IMAD.MOV.U32 R7, RZ, RZ, R13 ;  /* 0x000000ffff070224 */ /* 0x000fe200078e000d */
[----:B------:R-:W-:Y:S01]  /*05c0*/  ISETP.EQ.AND P0, PT, R9, 0x8, PT ;  /* 0x000000080900780c */ /* 0x000fe20003f02270 */
[----:B------:R-:W-:Y:S01]  /*05d0*/  @P3 IMAD.MOV.U32 R7, RZ, RZ, R12 ;  /* 0x000000ffff073224 */ /* 0x000fe200078e000c */
[----:B------:R-:W-:Y:S01]  /*05e0*/  SHF.L.W.U32.HI R15, R8, R6, R15 ;  /* 0x00000006080f7219 */ /* 0x000fe20000010e0f */
[----:B------:R-:W-:Y:S01]  /*05f0*/  @P5 IMAD.MOV.U32 R7, RZ, RZ, R11 ;  /* 0x000000ffff075224 */ /* 0x000fe200078e000b */
[----:B------:R-:W-:-:S09]  /*0600*/  @P4 MOV R7, R10 ;  /* 0x0000000a00074202 */ /* 0x000fd20000000f00 */
[----:B------:R-:W-:-:S05]  /*0610*/  @P0 IMAD.MOV.U32 R7, RZ, RZ, R0 ;  /* 0x000000ffff070224 */ /* 0x000fca00078e0000 */
[----:B------:R-:W-:-:S07]  /*0620*/  SHF.L.W.U32.HI R8, R7, R6, R8 ;  /* 0x0000000607087219 */ /* 0x000fce0000010e08 */
.L_x_9:
[----:B------:R-:W-:Y:S05]  /*0630*/  BSYNC.RECONVERGENT B1 ;  /* 0x0000000000017941 */ /* 0x000fea0003800200 */
.L_x_8:
[C---:B------:R-:W-:Y:S01]  /*0640*/  SHF.L.W.U32.HI R16, R8.reuse, 0x2, R15 ;  /* 0x0000000208107819 */ /* 0x040fe20000010e0f */
[----:B------:R-:W-:Y:S01]  /*0650*/  IMAD.SHL.U32 R8, R8, 0x4, RZ ;  /* 0x0000000408087824 */ /* 0x000fe200078e00ff */
[----:B------:R-:W-:Y:S01]  /*0660*/  UMOV UR6, 0x54442d19 ;  /* 0x54442d1900067882 */ /* 0x000fe20000000000 */
[----:B------:R-:W-:Y:S01]  /*0670*/  UMOV UR7, 0x3bf921fb ;  /* 0x3bf921fb00077882 */ /* 0x000fe20000000000 */
[----:B------:R-:W-:Y:S02]  /*0680*/  SHF.R.S32.HI R7, RZ, 0x1f, R16 ;  /* 0x0000001fff077819 */ /* 0x000fe40000011410 */
[----:B------:R-:W-:Y:S02]  /*0690*/  ISETP.GE.AND P0, PT, R5, RZ, PT ;  /* 0x000000ff0500720c */ /* 0x000fe40003f06270 */
[C---:B------:R-:W-:Y:S02]  /*06a0*/  LOP3.LUT R8, R7.reuse, R8, RZ, 0x3c, !PT ;  /* 0x0000000807087212 */ /* 0x040fe400078e3cff */
[----:B------:R-:W-:-:S02]  /*06b0*/  LOP3.LUT R9, R7, R16, RZ, 0x3c, !PT ;  /* 0x0000001007097212 */ /* 0x000fc400078e3cff */
[----:B------:R-:W-:Y:S02]  /*06c0*/  SHF.R.U32.HI R0, RZ, 0x1e, R15 ;  /* 0x0000001eff007819 */ /* 0x000fe4000001160f */
[----:B------:R-:W1:Y:S01]  /*06d0*/  I2F.F64.S64 R6, R8 ;  /* 0x0000000800067312 */ /* 0x000e620000301c00 */
[C---:B------:R-:W-:Y:S02]  /*06e0*/  LOP3.LUT R15, R16.reuse, R5, RZ, 0x3c, !PT ;  /* 0x00000005100f7212 */ /* 0x040fe400078e3cff */
[----:B------:R-:W-:Y:S02]  /*06f0*/  LEA.HI R0, R16, R0, RZ, 0x1 ;  /* 0x0000000010007211 */ /* 0x000fe400078f08ff */
[----:B------:R-:W-:-:S03]  /*0700*/  ISETP.GE.AND P1, PT, R15, RZ, PT ;  /* 0x000000ff0f00720c */ /* 0x000fc60003f26270 */
[----:B------:R-:W-:-:S04]  /*0710*/  IMAD.MOV R15, RZ, RZ, -R0 ;  /* 0x000000ffff0f7224 */ /* 0x000fc800078e0a00 */
[----:B------:R-:W-:Y:S01]  /*0720*/  @!P0 IMAD.MOV.U32 R0, RZ, RZ, R15 ;  /* 0x000000ffff008224 */ /* 0x000fe200078e000f */
[----:B-1----:R-:W-:-:S10]  /*0730*/  DMUL R6, R6, UR6 ;  /* 0x0000000606067c28 */ /* 0x002fd40008000000 */
[----:B------:R-:W1:Y:S02]  /*0740*/  F2F.F32.F64 R6, R6 ;  /* 0x0000000600067310 */ /* 0x000e640000301000 */
[----:B-1----:R-:W-:-:S07]  /*0750*/  FSEL R8, -R6, R6, !P1 ;  /* 0x0000000606087208 */ /* 0x002fce0004800100 */
.L_x_6:
[----:B------:R-:W-:Y:S05]  /*0760*/  BSYNC.RECONVERGENT B0 ;  /* 0x0000000000007941 */ /* 0x000fea0003800200 */
.L_x_5:
[----:B------:R-:W-:Y:S01]  /*0770*/  MOV R6, 0x37cbac00 ;  /* 0x37cbac0000067802 */ /* 0x000fe20000000f00 */
[----:B------:R-:W-:Y:S01]  /*0780*/  FMUL R7, R8, R8 ;  /* 0x0000000808077220 */ /* 0x000fe20000400000 */
[C---:B------:R-:W-:Y:S01]  /*0790*/  LOP3.LUT R9, R0.reuse, 0x1, RZ, 0xc0, !PT ;  /* 0x0000000100097812 */ /* 0x040fe200078ec0ff */
[----:B------:R-:W-:Y:S01]  /*07a0*/  IMAD.MOV.U32 R16, RZ, RZ, 0x3d2aaabb ;  /* 0x3d2aaabbff107424 */ /* 0x000fe200078e00ff */
[----:B------:R-:W-:Y:S01]  /*07b0*/  LOP3.LUT P1, RZ, R0, 0x2, RZ, 0xc0, !PT ;  /* 0x0000000200ff7812 */ /* 0x000fe2000782c0ff */
[----:B------:R-:W-:Y:S01]  /*07c0*/  FFMA R6, R7, R6, -0.0013887860113754868507 ;  /* 0xbab607ed07067423 */ /* 0x000fe20000000006 */
[----:B------:R-:W-:Y:S01]  /*07d0*/  ISETP.NE.U32.AND P0, PT, R9, 0x1, PT ;  /* 0x000000010900780c */ /* 0x000fe20003f05070 */
[----:B------:R-:W-:Y:S01]  /*07e0*/  IMAD.MOV.U32 R15, RZ, RZ, 0x3effffff ;  /* 0x3effffffff0f7424 */ /* 0x000fe200078e00ff */
[----:B------:R-:W-:Y:S02]  /*07f0*/  UIADD3 UR4, UPT, UPT, UR4, 0x1, URZ ;  /* 0x0000000104047890 */ /* 0x000fe4000fffe0ff */
[----:B------:R-:W-:-:S02]  /*0800*/  FSEL R6, R6, -0.00019574658654164522886, !P0 ;  /* 0xb94d415306067808 */ /* 0x000fc40004000000 */
[----:B------:R-:W-:Y:S01]  /*0810*/  FSEL R16, R16, 0.0083327032625675201416, !P0 ;  /* 0x3c0885e410107808 */ /* 0x000fe20004000000 */
[----:B------:R-:W-:Y:S01]  /*0820*/  UISETP.NE.AND UP0, UPT, UR4, 0x64, UPT ;  /* 0x000000640400788c */ /* 0x000fe2000bf05270 */
[----:B------:R-:W-:Y:S02]  /*0830*/  FSEL R0, R8, 1, P0 ;  /* 0x3f80000008007808 */ /* 0x000fe40000000000 */
[----:B------:R-:W-:Y:S01]  /*0840*/  FSEL R15, -R15, -0.16666662693023681641, !P0 ;  /* 0xbe2aaaa80f0f7808 */ /* 0x000fe20004000100 */
[C---:B------:R-:W-:Y:S02]  /*0850*/  FFMA R6, R7.reuse, R6, R16 ;  /* 0x0000000607067223 */ /* 0x040fe40000000010 */
[C---:B------:R-:W-:Y:S02]  /*0860*/  FFMA R9, R7.reuse, R0, RZ ;  /* 0x0000000007097223 */ /* 0x040fe400000000ff */
[----:B------:R-:W-:-:S04]  /*0870*/  FFMA R6, R7, R6, R15 ;  /* 0x0000000607067223 */ /* 0x000fc8000000000f */
[----:B------:R-:W-:-:S04]  /*0880*/  FFMA R0, R9, R6, R0 ;  /* 0x0000000609007223 */ /* 0x000fc80000000000 */
[----:B------:R-:W-:-:S04]  /*0890*/  @P1 FADD R0, RZ, -R0 ;  /* 0x80000000ff001221 */ /* 0x000fc80000000000 */
[----:B------:R-:W-:Y:S01]  /*08a0*/  FFMA R5, R5, 1.0099999904632568359, R0 ;  /* 0x3f8147ae05057823 */ /* 0x000fe20000000000 */
[----:B------:R-:W-:Y:S06]  /*08b0*/  BRA.U UP0, `(.L_x_10) ;  /* 0xfffffff900047547 */ /* 0x000fec000b83ffff */
[----:B------:R-:W-:Y:S01]  /*08c0*/  STG.E desc[UR8][R2.64], R5 ;  /* 0x0000000502007986 */ /* 0x000fe2000c101908 */
[----:B------:R-:W-:Y:S05]  /*08d0*/  EXIT ;  /* 0x000000000000794d */ /* 0x000fea0003800000 */
.L_x_11:
        /* <DEDUP_REMOVED lines=10> */
.L_x_16:


//--------------------- .text._Z10vectorInitPfi   --------------------------
	.section	.text._Z10vectorInitPfi,"ax",@progbits
	.align	128
        .global         _Z10vectorInitPfi
        .type           _Z10vectorInitPfi,@function
        .size           _Z10vectorInitPfi,(.L_x_17 - _Z10vectorInitPfi)
        .other          _Z10vectorInitPfi,@"STO_CUDA_ENTRY STV_DEFAULT"
_Z10vectorInitPfi:
.text._Z10vectorInitPfi:
        /* <DEDUP_REMOVED lines=10> */
[----:B------:R-:W-:Y:S01]  /*00a0*/  I2FP.F32.S32 R7, R5 ;  /* 0x0000000500077245 */ /* 0x000fe20000201400 */
[----:B0-----:R-:W-:-:S05]  /*00b0*/  IMAD.WIDE R2, R5, 0x4, R2 ;  /* 0x0000000405027825 */ /* 0x001fca00078e0202 */
[----:B-1----:R-:W-:Y:S01]  /*00c0*/  STG.E desc[UR4][R2.64], R7 ;  /* 0x0000000702007986 */ /* 0x002fe2000c101904 */
[----:B------:R-:W-:Y:S05]  /*00d0*/  EXIT ;  /* 0x000000000000794d */ /* 0x000fea0003800000 */
.L_x_12:
        /* <DEDUP_REMOVED lines=10> */
.L_x_17:


//--------------------- .text._Z12vectorSquarePfi --------------------------
	.section	.text._Z12vectorSquarePfi,"ax",@progbits
	.align	128
        .global         _Z12vectorSquarePfi
        .type           _Z12vectorSquarePfi,@function
        .size           _Z12vectorSquarePfi,(.L_x_18 - _Z12vectorSquarePfi)
        .other          _Z12vectorSquarePfi,@"STO_CUDA_ENTRY STV_DEFAULT"
_Z12vectorSquarePfi:
.text._Z12vectorSquarePfi:
        /* <DEDUP_REMOVED lines=11> */
[----:B-1----:R-:W2:Y:S02]  /*00b0*/  LDG.E R0, desc[UR4][R2.64] ;  /* 0x0000000402007981 */ /* 0x002ea4000c1e1900 */
[----:B--2---:R-:W-:-:S05]  /*00c0*/  FMUL R5, R0, R0 ;  /* 0x0000000000057220 */ /* 0x004fca0000400000 */
[----:B------:R-:W-:Y:S01]  /*00d0*/  STG.E desc[UR4][R2.64], R5 ;  /* 0x0000000502007986 */ /* 0x000fe2000c101904 */
[----:B------:R-:W-:Y:S05]  /*00e0*/  EXIT ;  /* 0x000000000000794d */ /* 0x000fea0003800000 */
.L_x_13:
        /* <DEDUP_REMOVED lines=9> */
.L_x_18:


//--------------------- .text._Z9vectorAddPfS_S_i --------------------------
	.section	.text._Z9vectorAddPfS_S_i,"ax",@progbits
	.align	128
        .global         _Z9vectorAddPfS_S_i
        .type           _Z9vectorAddPfS_S_i,@function
        .size           _Z9vectorAddPfS_S_i,(.L_x_19 - _Z9vectorAddPfS_S_i)
        .other          _Z9vectorAddPfS_S_i,@"STO_CUDA_ENTRY STV_DEFAULT"
_Z9vectorAddPfS_S_i:
.text._Z9vectorAddPfS_S_i:
        /* <DEDUP_REMOVED lines=9> */
[----:B------:R-:W1:Y:S07]  /*0090*/  LDCU.64 UR4, c[0x0][0x358] ;  /* 0x00006b00ff0477ac */ /* 0x000e6e0008000a00 */
[----:B------:R-:W2:Y:S08]  /*00a0*/  LDC.64 R4, c[0x0][0x388] ;  /* 0x0000e200ff047b82 */ /* 0x000eb00000000a00 */
[----:B------:R-:W3:Y:S01]  /*00b0*/  LDC.64 R6, c[0x0][0x390] ;  /* 0x0000e400ff067b82 */ /* 0x000ee20000000a00 */
[----:B0-----:R-:W-:-:S06]  /*00c0*/  IMAD.WIDE R2, R9, 0x4, R2 ;  /* 0x0000000409027825 */ /* 0x001fcc00078e0202 */
[----:B-1----:R-:W4:Y:S01]  /*00d0*/  LDG.E R2, desc[UR4][R2.64] ;  /* 0x0000000402027981 */ /* 0x002f22000c1e1900 */
[----:B--2---:R-:W-:-:S06]  /*00e0*/  IMAD.WIDE R4, R9, 0x4, R4 ;  /* 0x0000000409047825 */ /* 0x004fcc00078e0204 */
[----:B------:R-:W4:Y:S01]  /*00f0*/  LDG.E R5, desc[UR4][R4.64] ;  /* 0x0000000404057981 */ /* 0x000f22000c1e1900 */
[----:B---3--:R-:W-:-:S04]  /*0100*/  IMAD.WIDE R6, R9, 0x4, R6 ;  /* 0x0000000409067825 */ /* 0x008fc800078e0206 */
[----:B----4-:R-:W-:-:S05]  /*0110*/  FADD R9, R2, R5 ;  /* 0x0000000502097221 */ /* 0x010fca0000000000 */
[----:B------:R-:W-:Y:S01]  /*0120*/  STG.E desc[UR4][R6.64], R9 ;  /* 0x0000000906007986 */ /* 0x000fe2000c101904 */
[----:B------:R-:W-:Y:S05]  /*0130*/  EXIT ;  /* 0x000000000000794d */ /* 0x000fea0003800000 */
.L_x_14:
        /* <DEDUP_REMOVED lines=12> */
.L_x_19:


//--------------------- .nv.global.init           --------------------------
	.section	.nv.global.init,"aw",@progbits
	.align	4
.nv.global.init:
	.type		__cudart_i2opi_f,@object
	.size		__cudart_i2opi_f,(.L_0 - __cudart_i2opi_f)
__cudart_i2opi_f:
        /*0000*/ 	.byte	0x41, 0x90, 0x43, 0x3c, 0x99, 0x95, 0x62, 0xdb, 0xc0, 0xdd, 0x34, 0xf5, 0xd1, 0x57, 0x27, 0xfc
        /*0010*/ 	.byte	0x29, 0x15, 0x44, 0x4e, 0x6e, 0x83, 0xf9, 0xa2
.L_0:


//--------------------- .nv.shared.reserved.0     --------------------------
	.section	.nv.shared.reserved.0,"aw",@nobits
	.weak		__nv_reservedSMEM_offset_0_alias
	.size		__nv_reservedSMEM_offset_0_alias, 0, 64
	.other		__nv_reservedSMEM_offset_0_alias,@"STO_CUDA_RESERVED_SHARED STV_DEFAULT"
__nv_reservedSMEM_offset_0_alias:
	.zero		0
	.zero		64


//--------------------- .nv.constant0._Z16gridStrideKernelPfi --------------------------
	.section	.nv.constant0._Z16gridStrideKernelPfi,"a",@progbits
	.sectionflags	@""
	.align	4
.nv.constant0._Z16gridStrideKernelPfi:
	.zero		908


//--------------------- .nv.constant0._Z22computeIntensiveKernelPfi --------------------------
	.section	.nv.constant0._Z22computeIntensiveKernelPfi,"a",@progbits
	.sectionflags	@""
	.align	4
.nv.constant0._Z22computeIntensiveKernelPfi:
	.zero		908


//--------------------- .nv.constant0._Z10vectorInitPfi --------------------------
	.section	.nv.constant0._Z10vectorInitPfi,"a",@progbits
	.sectionflags	@""
	.align	4
.nv.constant0._Z10vectorInitPfi:
	.zero		908


//--------------------- .nv.constant0._Z12vectorSquarePfi --------------------------
	.section	.nv.constant0._Z12vectorSquarePfi,"a",@progbits
	.sectionflags	@""
	.align	4
.nv.constant0._Z12vectorSquarePfi:
	.zero		908


//--------------------- .nv.constant0._Z9vectorAddPfS_S_i --------------------------
	.section	.nv.constant0._Z9vectorAddPfS_S_i,"a",@progbits
	.sectionflags	@""
	.align	4
.nv.constant0._Z9vectorAddPfS_S_i:
	.zero		924


//--------------------- SYMBOLS --------------------------

	.type		.nv.reservedSmem.offset0,@object
	.size		.nv.reservedSmem.offset0,0x4
